//
// Generated by NVIDIA NVVM Compiler
//
// Compiler Build ID: CL-36424714
// Cuda compilation tools, release 13.0, V13.0.88
// Based on NVVM 20.0.0
//

.version 9.0
.target sm_100
.address_size 64

	// .globl	_Z14hello_from_gpuv
.extern .func  (.param .b32 func_retval0) vprintf
(
	.param .b64 vprintf_param_0,
	.param .b64 vprintf_param_1
)
;
.global .align 1 .b8 $str[64] = {72, 101, 108, 108, 111, 32, 102, 114, 111, 109, 32, 71, 80, 85, 32, 102, 114, 111, 109, 32, 98, 108, 111, 99, 107, 32, 40, 37, 100, 44, 32, 37, 100, 44, 32, 37, 100, 41, 32, 97, 110, 100, 32, 116, 104, 114, 101, 97, 100, 32, 40, 37, 100, 44, 32, 37, 100, 44, 32, 37, 100, 41, 10};
.global .align 1 .b8 $str$1[27] = {83, 108, 101, 101, 112, 105, 110, 103, 32, 102, 111, 114, 32, 37, 108, 108, 117, 32, 115, 101, 99, 111, 110, 100, 115, 10};
.global .align 1 .b8 $str$2[88] = {70, 105, 110, 105, 115, 104, 101, 100, 32, 115, 108, 101, 101, 112, 105, 110, 103, 32, 105, 110, 32, 98, 108, 111, 99, 107, 32, 40, 37, 100, 44, 32, 37, 100, 44, 32, 37, 100, 41, 32, 97, 110, 100, 32, 116, 104, 114, 101, 97, 100, 32, 40, 37, 100, 44, 32, 37, 100, 44, 32, 37, 100, 41, 32, 32, 115, 116, 97, 114, 116, 32, 99, 108, 111, 99, 107, 32, 105, 115, 32, 40, 37, 108, 108, 117, 41, 10};

.visible .entry _Z14hello_from_gpuv()
{
	.local .align 16 .b8 	__local_depot0[32];
	.reg .b64 	%SP;
	.reg .b64 	%SPL;
	.reg .pred 	%p<2>;
	.reg .b32 	%r<25>;
	.reg .b64 	%rd<15>;

	mov.u64 	%SPL, __local_depot0;
	cvta.local.u64 	%SP, %SPL;
	add.u64 	%rd4, %SP, 0;
	add.u64 	%rd1, %SPL, 0;
	mov.u32 	%r1, %ctaid.x;
	mov.u32 	%r2, %ctaid.y;
	mov.u32 	%r3, %ctaid.z;
	mov.u32 	%r4, %tid.x;
	mov.u32 	%r5, %tid.y;
	mov.u32 	%r6, %tid.z;
	st.local.v4.u32 	[%rd1], {%r1, %r2, %r3, %r4};
	st.local.v2.u32 	[%rd1+16], {%r5, %r6};
	mov.u64 	%rd5, $str;
	cvta.global.u64 	%rd6, %rd5;
	{ // callseq 0, 0
	.param .b64 param0;
	st.param.b64 	[param0], %rd6;
	.param .b64 param1;
	st.param.b64 	[param1], %rd4;
	.param .b32 retval0;
	call.uni (retval0), 
	vprintf, 
	(
	param0, 
	param1
	);
	ld.param.b32 	%r19, [retval0];
	} // callseq 0
	mov.b64 	%rd7, 1000000000;
	st.local.u64 	[%rd1], %rd7;
	mov.u64 	%rd8, $str$1;
	cvta.global.u64 	%rd9, %rd8;
	{ // callseq 1, 0
	.param .b64 param0;
	st.param.b64 	[param0], %rd9;
	.param .b64 param1;
	st.param.b64 	[param1], %rd4;
	.param .b32 retval0;
	call.uni (retval0), 
	vprintf, 
	(
	param0, 
	param1
	);
	ld.param.b32 	%r21, [retval0];
	} // callseq 1
	// begin inline asm
	mov.u64 	%rd3, %clock64;
	// end inline asm
$L__BB0_1:
	// begin inline asm
	mov.u64 	%rd10, %clock64;
	// end inline asm
	sub.s64 	%rd11, %rd10, %rd3;
	setp.lt.u64 	%p1, %rd11, 1000000000;
	@%p1 bra 	$L__BB0_1;
	st.local.v4.u32 	[%rd1], {%r1, %r2, %r3, %r4};
	st.local.v2.u32 	[%rd1+16], {%r5, %r6};
	st.local.u64 	[%rd1+24], %rd3;
	mov.u64 	%rd12, $str$2;
	cvta.global.u64 	%rd13, %rd12;
	{ // callseq 2, 0
	.param .b64 param0;
	st.param.b64 	[param0], %rd13;
	.param .b64 param1;
	st.param.b64 	[param1], %rd4;
	.param .b32 retval0;
	call.uni (retval0), 
	vprintf, 
	(
	param0, 
	param1
	);
	ld.param.b32 	%r23, [retval0];
	} // callseq 2
	ret;

}


// ===== COMPILED SASS (sm_100) =====

	.target	sm_100

	.elftype	@"ET_EXEC"


//--------------------- .note.nv.tkinfo           --------------------------
	.section	.note.nv.tkinfo,"",@"SHT_NOTE"
	.sectionflags	@"SHF_NOTE_NV_TKINFO"
	.tkinfo
        /*0018*/ 	.word	0x00000002
        /*0030*/ 	.string	""
        /*0030*/ 	.string	"ptxas"
        /*0030*/ 	.string	"Cuda compilation tools, release 13.0, V13.0.88"
        /*0030*/ 	.string	"Build cuda_13.0.r13.0/compiler.36424714_0"
        /*0030*/ 	.string	"-arch sm_100 -m 64 "



//--------------------- .note.nv.cuinfo           --------------------------
	.section	.note.nv.cuinfo,"",@"SHT_NOTE"
	.sectionflags	@"SHF_NOTE_NV_CUINFO"
        /*0018*/ 	.short	0x0002
        /*001a*/ 	.short	0x0064
        /*001c*/ 	.short	0x0082
	.zero		2


//--------------------- .nv.info                  --------------------------
	.section	.nv.info,"",@"SHT_CUDA_INFO"
	.align	4


	//----- nvinfo : EIATTR_REGCOUNT
	.align		4
        /*0000*/ 	.byte	0x04, 0x2f
        /*0002*/ 	.short	(.L_4 - .L_3)
	.align		4
.L_3:
        /*0004*/ 	.word	index@(_Z14hello_from_gpuv)
        /*0008*/ 	.word	0x0000001c


	//----- nvinfo : EIATTR_FRAME_SIZE
	.align		4
.L_4:
        /*000c*/ 	.byte	0x04, 0x11
        /*000e*/ 	.short	(.L_6 - .L_5)
	.align		4
.L_5:
        /*0010*/ 	.word	index@(_Z14hello_from_gpuv)
        /*0014*/ 	.word	0x00000020


	//----- nvinfo : EIATTR_MIN_STACK_SIZE
	.align		4
.L_6:
        /*0018*/ 	.byte	0x04, 0x12
        /*001a*/ 	.short	(.L_8 - .L_7)
	.align		4
.L_7:
        /*001c*/ 	.word	index@(_Z14hello_from_gpuv)
        /*0020*/ 	.word	0x00000020
.L_8:


//--------------------- .nv.compat                --------------------------
	.section	.nv.compat,"",@"SHT_CUDA_COMPAT_INFO"
	.align	4
        /*0000*/ 	.byte	0x02, 0x09, 0x00, 0x00, 0x02, 0x02, 0x01, 0x00, 0x02, 0x05, 0x05, 0x00, 0x03, 0x07, 0x01, 0x01
        /*0010*/ 	.byte	0x02, 0x03, 0x00, 0x00, 0x02, 0x06, 0x01, 0x00, 0x04, 0x0b, 0x08, 0x00, 0x09, 0x00, 0x00, 0x00
        /*0020*/ 	.byte	0x00, 0x00, 0x00, 0x00


//--------------------- .nv.info._Z14hello_from_gpuv --------------------------
	.section	.nv.info._Z14hello_from_gpuv,"",@"SHT_CUDA_INFO"
	.sectionflags	@""
	.align	4


	//----- nvinfo : EIATTR_CUDA_API_VERSION
	.align		4
        /*0000*/ 	.byte	0x04, 0x37
        /*0002*/ 	.short	(.L_10 - .L_9)
.L_9:
        /*0004*/ 	.word	0x00000082


	//----- nvinfo : EIATTR_SPARSE_MMA_MASK
	.align		4
.L_10:
        /*0008*/ 	.byte	0x03, 0x50
        /*000a*/ 	.short	0x0000


	//----- nvinfo : EIATTR_MAXREG_COUNT
	.align		4
        /*000c*/ 	.byte	0x03, 0x1b
        /*000e*/ 	.short	0x00ff


	//----- nvinfo : EIATTR_EXTERNS
	.align		4
        /*0010*/ 	.byte	0x04, 0x0f
        /*0012*/ 	.short	(.L_12 - .L_11)


	//   ....[0]....
	.align		4
.L_11:
        /*0014*/ 	.word	index@(vprintf)


	//----- nvinfo : EIATTR_MERCURY_ISA_VERSION
	.align		4
.L_12:
        /*0018*/ 	.byte	0x03, 0x5f
        /*001a*/ 	.short	0x0101


	//----- nvinfo : EIATTR_VRC_CTA_INIT_COUNT
	.align		4
        /*001c*/ 	.byte	0x02, 0x4a
	.zero		1
	.zero		1


	//----- nvinfo : EIATTR_SYSCALL_OFFSETS
	.align		4
        /*0020*/ 	.byte	0x04, 0x46
        /*0022*/ 	.short	(.L_14 - .L_13)


	//   ....[0]....
.L_13:
        /*0024*/ 	.word	0x00000160


	//   ....[1]....
        /*0028*/ 	.word	0x00000210


	//   ....[2]....
        /*002c*/ 	.word	0x00000340


	//----- nvinfo : EIATTR_EXIT_INSTR_OFFSETS
	.align		4
.L_14:
        /*0030*/ 	.byte	0x04, 0x1c
        /*0032*/ 	.short	(.L_16 - .L_15)


	//   ....[0]....
.L_15:
        /*0034*/ 	.word	0x00000350


	//----- nvinfo : EIATTR_SW_WAR
	.align		4
.L_16:
        /*0038*/ 	.byte	0x04, 0x36
        /*003a*/ 	.short	(.L_18 - .L_17)
.L_17:
        /*003c*/ 	.word	0x00000008
.L_18:


//--------------------- .nv.callgraph             --------------------------
	.section	.nv.callgraph,"",@"SHT_CUDA_CALLGRAPH"
	.align	4
	.sectionentsize	8
	.align		4
        /*0000*/ 	.word	0x00000000
	.align		4
        /*0004*/ 	.word	0xffffffff
	.align		4
        /*0008*/ 	.word	index@(_Z14hello_from_gpuv)
	.align		4
        /*000c*/ 	.word	index@(vprintf)
	.align		4
        /*0010*/ 	.word	0x00000000
	.align		4
        /*0014*/ 	.word	0xfffffffe
	.align		4
        /*0018*/ 	.word	0x00000000
	.align		4
        /*001c*/ 	.word	0xfffffffd
	.align		4
        /*0020*/ 	.word	0x00000000
	.align		4
        /*0024*/ 	.word	0xfffffffc


//--------------------- .nv.constant4             --------------------------
	.section	.nv.constant4,"a",@progbits
	.align	8
	.align		8
.nv.constant4:
        /*0000*/ 	.dword	vprintf
	.align		8
        /*0008*/ 	.dword	$str
	.align		8
        /*0010*/ 	.dword	$str$1
	.align		8
        /*0018*/ 	.dword	$str$2


//--------------------- .text._Z14hello_from_gpuv --------------------------
	.section	.text._Z14hello_from_gpuv,"ax",@progbits
	.align	128
        .global         _Z14hello_from_gpuv
        .type           _Z14hello_from_gpuv,@function
        .size           _Z14hello_from_gpuv,(.L_x_5 - _Z14hello_from_gpuv)
        .other          _Z14hello_from_gpuv,@"STO_CUDA_ENTRY STV_DEFAULT"
_Z14hello_from_gpuv:
.text._Z14hello_from_gpuv:
[----:B------:R-:W0:Y:S01]  /*0000*/  LDC R1, c[0x0][0x37c] ;  /* 0x0000df00ff017b82 */ /* 0x000e220000000800 */
[----:B------:R-:W1:Y:S01]  /*0010*/  S2R R22, SR_TID.Y ;  /* 0x0000000000167919 */ /* 0x000e620000002200 */
[----:B------:R-:W2:Y:S01]  /*0020*/  LDCU UR4, c[0x0][0x2f8] ;  /* 0x00005f00ff0477ac */ /* 0x000ea20008000800 */
[----:B0-----:R-:W-:Y:S01]  /*0030*/  VIADD R1, R1, 0xffffffe0 ;  /* 0xffffffe001017836 */ /* 0x001fe20000000000 */
[----:B------:R-:W-:Y:S01]  /*0040*/  MOV R25, 0x0 ;  /* 0x0000000000197802 */ /* 0x000fe20000000f00 */
[----:B------:R-:W0:Y:S01]  /*0050*/  S2R R16, SR_CTAID.X ;  /* 0x0000000000107919 */ /* 0x000e220000002500 */
[----:B------:R-:W3:Y:S02]  /*0060*/  LDCU UR5, c[0x0][0x2fc] ;  /* 0x00005f80ff0577ac */ /* 0x000ee40008000800 */
[----:B------:R4:W5:Y:S01]  /*0070*/  LDC.64 R8, c[0x4][R25] ;  /* 0x0100000019087b82 */ /* 0x0009620000000a00 */
[----:B------:R-:W0:Y:S01]  /*0080*/  S2R R17, SR_CTAID.Y ;  /* 0x0000000000117919 */ /* 0x000e220000002600 */
[----:B------:R-:W1:Y:S01]  /*0090*/  LDCU.64 UR6, c[0x4][0x8] ;  /* 0x01000100ff0677ac */ /* 0x000e620008000a00 */
[----:B------:R-:W0:Y:S01]  /*00a0*/  S2R R18, SR_CTAID.Z ;  /* 0x0000000000127919 */ /* 0x000e220000002700 */
[----:B------:R-:W0:Y:S01]  /*00b0*/  S2R R19, SR_TID.X ;  /* 0x0000000000137919 */ /* 0x000e220000002100 */
[----:B--2---:R-:W-:Y:S01]  /*00c0*/  IADD3 R24, P0, PT, R1, UR4, RZ ;  /* 0x0000000401187c10 */ /* 0x004fe2000ff1e0ff */
[----:B------:R-:W2:Y:S03]  /*00d0*/  S2R R23, SR_TID.Z ;  /* 0x0000000000177919 */ /* 0x000ea60000002300 */
[----:B------:R-:W-:Y:S01]  /*00e0*/  MOV R6, R24 ;  /* 0x0000001800067202 */ /* 0x000fe20000000f00 */
[----:B---3--:R-:W-:-:S02]  /*00f0*/  IMAD.X R2, RZ, RZ, UR5, P0 ;  /* 0x00000005ff027e24 */ /* 0x008fc400080e06ff */
[----:B-1----:R-:W-:Y:S02]  /*0100*/  IMAD.U32 R4, RZ, RZ, UR6 ;  /* 0x00000006ff047e24 */ /* 0x002fe4000f8e00ff */
[----:B------:R-:W-:Y:S02]  /*0110*/  IMAD.U32 R5, RZ, RZ, UR7 ;  /* 0x00000007ff057e24 */ /* 0x000fe4000f8e00ff */
[----:B------:R-:W-:Y:S01]  /*0120*/  IMAD.MOV.U32 R7, RZ, RZ, R2 ;  /* 0x000000ffff077224 */ /* 0x000fe200078e0002 */
[----:B0-----:R4:W-:Y:S04]  /*0130*/  STL.128 [R1], R16 ;  /* 0x0000001001007387 */ /* 0x0019e80000100c00 */
[----:B--2---:R4:W-:Y:S02]  /*0140*/  STL.64 [R1+0x10], R22 ;  /* 0x0000101601007387 */ /* 0x0049e40000100a00 */
[----:B------:R-:W-:-:S07]  /*0150*/  LEPC R20, `(.L_x_0) ;  /* 0x000000001014794e */ /* 0x000fce0000000000 */
[----:B----45:R-:W-:Y:S05]  /*0160*/  CALL.ABS.NOINC R8 ;  /* 0x0000000008007343 */ /* 0x030fea0003c00000 */
.L_x_0:
[----:B------:R-:W-:Y:S01]  /*0170*/  IMAD.MOV.U32 R8, RZ, RZ, 0x3b9aca00 ;  /* 0x3b9aca00ff087424 */ /* 0x000fe200078e00ff */
[----:B------:R0:W1:Y:S01]  /*0180*/  LDC.64 R10, c[0x4][R25] ;  /* 0x01000000190a7b82 */ /* 0x0000620000000a00 */
[----:B------:R-:W-:Y:S01]  /*0190*/  IMAD.MOV.U32 R9, RZ, RZ, 0x0 ;  /* 0x00000000ff097424 */ /* 0x000fe200078e00ff */
[----:B------:R-:W2:Y:S01]  /*01a0*/  LDCU.64 UR4, c[0x4][0x10] ;  /* 0x01000200ff0477ac */ /* 0x000ea20008000a00 */
[----:B------:R-:W-:Y:S02]  /*01b0*/  IMAD.MOV.U32 R6, RZ, RZ, R24 ;  /* 0x000000ffff067224 */ /* 0x000fe400078e0018 */
[----:B------:R-:W-:Y:S01]  /*01c0*/  IMAD.MOV.U32 R7, RZ, RZ, R2 ;  /* 0x000000ffff077224 */ /* 0x000fe200078e0002 */
[----:B------:R0:W-:Y:S01]  /*01d0*/  STL.64 [R1], R8 ;  /* 0x0000000801007387 */ /* 0x0001e20000100a00 */
[----:B--2---:R-:W-:Y:S01]  /*01e0*/  MOV R4, UR4 ;  /* 0x0000000400047c02 */ /* 0x004fe20008000f00 */
[----:B0-----:R-:W-:-:S07]  /*01f0*/  IMAD.U32 R5, RZ, RZ, UR5 ;  /* 0x00000005ff057e24 */ /* 0x001fce000f8e00ff */
[----:B------:R-:W-:-:S07]  /*0200*/  LEPC R20, `(.L_x_1) ;  /* 0x000000001014794e */ /* 0x000fce0000000000 */
[----:B-1----:R-:W-:Y:S05]  /*0210*/  CALL.ABS.NOINC R10 ;  /* 0x000000000a007343 */ /* 0x002fea0003c00000 */
.L_x_1:
[----:B------:R-:W-:-:S07]  /*0220*/  CS2R R8, SR_CLOCKLO ;  /* 0x0000000000087805 */ /* 0x000fce0000015000 */
.L_x_2:
[----:B------:R-:W-:-:S06]  /*0230*/  CS2R R4, SR_CLOCKLO ;  /* 0x0000000000047805 */ /* 0x000fcc0000015000 */
[----:B------:R-:W-:-:S04]  /*0240*/  IADD3 R0, P0, PT, -R8, R4, RZ ;  /* 0x0000000408007210 */ /* 0x000fc80007f1e1ff */
[----:B------:R-:W-:Y:S02]  /*0250*/  IADD3.X R4, PT, PT, ~R9, R5, RZ, P0, !PT ;  /* 0x0000000509047210 */ /* 0x000fe400007fe5ff */
[----:B------:R-:W-:-:S04]  /*0260*/  ISETP.GE.U32.AND P0, PT, R0, 0x3b9aca00, PT ;  /* 0x3b9aca000000780c */ /* 0x000fc80003f06070 */
[----:B------:R-:W-:-:S13]  /*0270*/  ISETP.GE.U32.AND.EX P0, PT, R4, RZ, PT, P0 ;  /* 0x000000ff0400720c */ /* 0x000fda0003f06100 */
[----:B------:R-:W-:Y:S05]  /*0280*/  @!P0 BRA `(.L_x_2) ;  /* 0xfffffffc00e88947 */ /* 0x000fea000383ffff */
[----:B------:R-:W-:Y:S01]  /*0290*/  MOV R0, 0x0 ;  /* 0x0000000000007802 */ /* 0x000fe20000000f00 */
[----:B------:R0:W-:Y:S01]  /*02a0*/  STL.128 [R1], R16 ;  /* 0x0000001001007387 */ /* 0x0001e20000100c00 */
[----:B------:R-:W1:Y:S01]  /*02b0*/  LDCU.64 UR4, c[0x4][0x18] ;  /* 0x01000300ff0477ac */ /* 0x000e620008000a00 */
[----:B------:R-:W-:Y:S01]  /*02c0*/  MOV R6, R24 ;  /* 0x0000001800067202 */ /* 0x000fe20000000f00 */
[----:B------:R0:W2:Y:S01]  /*02d0*/  LDC.64 R10, c[0x4][R0] ;  /* 0x01000000000a7b82 */ /* 0x0000a20000000a00 */
[----:B------:R0:W-:Y:S01]  /*02e0*/  STL.64 [R1+0x10], R22 ;  /* 0x0000101601007387 */ /* 0x0001e20000100a00 */
[----:B------:R-:W-:-:S03]  /*02f0*/  IMAD.MOV.U32 R7, RZ, RZ, R2 ;  /* 0x000000ffff077224 */ /* 0x000fc600078e0002 */
[----:B------:R0:W-:Y:S01]  /*0300*/  STL.64 [R1+0x18], R8 ;  /* 0x0000180801007387 */ /* 0x0001e20000100a00 */
[----:B-1----:R-:W-:Y:S02]  /*0310*/  IMAD.U32 R4, RZ, RZ, UR4 ;  /* 0x00000004ff047e24 */ /* 0x002fe4000f8e00ff */
[----:B0-----:R-:W-:-:S07]  /*0320*/  IMAD.U32 R5, RZ, RZ, UR5 ;  /* 0x00000005ff057e24 */ /* 0x001fce000f8e00ff */
[----:B------:R-:W-:-:S07]  /*0330*/  LEPC R20, `(.L_x_3) ;  /* 0x000000001014794e */ /* 0x000fce0000000000 */
[----:B--2---:R-:W-:Y:S05]  /*0340*/  CALL.ABS.NOINC R10 ;  /* 0x000000000a007343 */ /* 0x004fea0003c00000 */
.L_x_3:
[----:B------:R-:W-:Y:S05]  /*0350*/  EXIT ;  /* 0x000000000000794d */ /* 0x000fea0003800000 */
.L_x_4:
[----:B------:R-:W-:-:S00]  /*0360*/  BRA `(.L_x_4) ;  /* 0xfffffffc00fc7947 */ /* 0x000fc0000383ffff */
[----:B------:R-:W-:-:S00]  /*0370*/  NOP ;  /* 0x0000000000007918 */ /* 0x000fc00000000000 */
        /* <DEDUP_REMOVED lines=8> */
.L_x_5:


//--------------------- .nv.global.init           --------------------------
	.section	.nv.global.init,"aw",@progbits
.nv.global.init:
	.type		$str$1,@object
	.size		$str$1,($str - $str$1)
$str$1:
        /*0000*/ 	.byte	0x53, 0x6c, 0x65, 0x65, 0x70, 0x69, 0x6e, 0x67, 0x20, 0x66, 0x6f, 0x72, 0x20, 0x25, 0x6c, 0x6c
        /*0010*/ 	.byte	0x75, 0x20, 0x73, 0x65, 0x63, 0x6f, 0x6e, 0x64, 0x73, 0x0a, 0x00
	.type		$str,@object
	.size		$str,($str$2 - $str)
$str:
        /*001b*/ 	.byte	0x48, 0x65, 0x6c, 0x6c, 0x6f, 0x20, 0x66, 0x72, 0x6f, 0x6d, 0x20, 0x47, 0x50, 0x55, 0x20, 0x66
        /*002b*/ 	.byte	0x72, 0x6f, 0x6d, 0x20, 0x62, 0x6c, 0x6f, 0x63, 0x6b, 0x20, 0x28, 0x25, 0x64, 0x2c, 0x20, 0x25
        /*003b*/ 	.byte	0x64, 0x2c, 0x20, 0x25, 0x64, 0x29, 0x20, 0x61, 0x6e, 0x64, 0x20, 0x74, 0x68, 0x72, 0x65, 0x61
        /*004b*/ 	.byte	0x64, 0x20, 0x28, 0x25, 0x64, 0x2c, 0x20, 0x25, 0x64, 0x2c, 0x20, 0x25, 0x64, 0x29, 0x0a, 0x00
	.type		$str$2,@object
	.size		$str$2,(.L_2 - $str$2)
$str$2:
        /*005b*/ 	.byte	0x46, 0x69, 0x6e, 0x69, 0x73, 0x68, 0x65, 0x64, 0x20, 0x73, 0x6c, 0x65, 0x65, 0x70, 0x69, 0x6e
        /*006b*/ 	.byte	0x67, 0x20, 0x69, 0x6e, 0x20, 0x62, 0x6c, 0x6f, 0x63, 0x6b, 0x20, 0x28, 0x25, 0x64, 0x2c, 0x20
        /*007b*/ 	.byte	0x25, 0x64, 0x2c, 0x20, 0x25, 0x64, 0x29, 0x20, 0x61, 0x6e, 0x64, 0x20, 0x74, 0x68, 0x72, 0x65
        /*008b*/ 	.byte	0x61, 0x64, 0x20, 0x28, 0x25, 0x64, 0x2c, 0x20, 0x25, 0x64, 0x2c, 0x20, 0x25, 0x64, 0x29, 0x20
        /*009b*/ 	.byte	0x20, 0x73, 0x74, 0x61, 0x72, 0x74, 0x20, 0x63, 0x6c, 0x6f, 0x63, 0x6b, 0x20, 0x69, 0x73, 0x20
        /*00ab*/ 	.byte	0x28, 0x25, 0x6c, 0x6c, 0x75, 0x29, 0x0a, 0x00
.L_2:


//--------------------- .nv.shared.reserved.0     --------------------------
	.section	.nv.shared.reserved.0,"aw",@nobits
	.weak		__nv_reservedSMEM_offset_0_alias
	.size		__nv_reservedSMEM_offset_0_alias, 0, 64
	.other		__nv_reservedSMEM_offset_0_alias,@"STO_CUDA_RESERVED_SHARED STV_DEFAULT"
__nv_reservedSMEM_offset_0_alias:
	.zero		0
	.zero		64


//--------------------- .nv.constant0._Z14hello_from_gpuv --------------------------
	.section	.nv.constant0._Z14hello_from_gpuv,"a",@progbits
	.sectionflags	@""
	.align	4
.nv.constant0._Z14hello_from_gpuv:
	.zero		896


//--------------------- SYMBOLS --------------------------

	.type		.nv.reservedSmem.offset0,@object
	.size		.nv.reservedSmem.offset0,0x4
	.type		vprintf,@function
